//
// Generated by NVIDIA NVVM Compiler
//
// Compiler Build ID: CL-36424714
// Cuda compilation tools, release 13.0, V13.0.88
// Based on NVVM 20.0.0
//

.version 9.0
.target sm_100
.address_size 64

	// .globl	_Z10matrixMultPKdPdii

.visible .entry _Z10matrixMultPKdPdii(
	.param .u64 .ptr .align 1 _Z10matrixMultPKdPdii_param_0,
	.param .u64 .ptr .align 1 _Z10matrixMultPKdPdii_param_1,
	.param .u32 _Z10matrixMultPKdPdii_param_2,
	.param .u32 _Z10matrixMultPKdPdii_param_3
)
{
	.reg .pred 	%p<2>;
	.reg .b32 	%r<12>;
	.reg .b64 	%rd<12>;
	.reg .b64 	%fd<6>;

	ld.param.u64 	%rd1, [_Z10matrixMultPKdPdii_param_0];
	ld.param.u64 	%rd2, [_Z10matrixMultPKdPdii_param_1];
	ld.param.u32 	%r2, [_Z10matrixMultPKdPdii_param_2];
	mov.u32 	%r3, %ntid.y;
	mov.u32 	%r4, %ctaid.y;
	mov.u32 	%r5, %tid.y;
	mad.lo.s32 	%r6, %r3, %r4, %r5;
	mul.lo.s32 	%r1, %r2, %r6;
	setp.lt.s32 	%p1, %r2, 1;
	mov.f64 	%fd5, 0d0000000000000000;
	@%p1 bra 	$L__BB0_2;
	cvta.to.global.u64 	%rd3, %rd1;
	cvt.s64.s32 	%rd4, %r1;
	cvt.u64.u32 	%rd5, %r2;
	add.s64 	%rd6, %rd5, %rd4;
	shl.b64 	%rd7, %rd6, 3;
	add.s64 	%rd8, %rd3, %rd7;
	ld.global.f64 	%fd4, [%rd8+-8];
	mul.f64 	%fd5, %fd4, %fd4;
$L__BB0_2:
	cvta.to.global.u64 	%rd9, %rd2;
	mov.u32 	%r7, %ntid.x;
	mov.u32 	%r8, %ctaid.x;
	mov.u32 	%r9, %tid.x;
	mad.lo.s32 	%r10, %r7, %r8, %r9;
	add.s32 	%r11, %r10, %r1;
	mul.wide.s32 	%rd10, %r11, 8;
	add.s64 	%rd11, %rd9, %rd10;
	st.global.f64 	[%rd11], %fd5;
	ret;

}


// ===== COMPILED SASS (sm_100) =====

	.target	sm_100

	.elftype	@"ET_EXEC"


//--------------------- .note.nv.tkinfo           --------------------------
	.section	.note.nv.tkinfo,"",@"SHT_NOTE"
	.sectionflags	@"SHF_NOTE_NV_TKINFO"
	.tkinfo
        /*0018*/ 	.word	0x00000002
        /*0030*/ 	.string	""
        /*0030*/ 	.string	"ptxas"
        /*0030*/ 	.string	"Cuda compilation tools, release 13.0, V13.0.88"
        /*0030*/ 	.string	"Build cuda_13.0.r13.0/compiler.36424714_0"
        /*0030*/ 	.string	"-arch sm_100 -m 64 "



//--------------------- .note.nv.cuinfo           --------------------------
	.section	.note.nv.cuinfo,"",@"SHT_NOTE"
	.sectionflags	@"SHF_NOTE_NV_CUINFO"
        /*0018*/ 	.short	0x0002
        /*001a*/ 	.short	0x0064
        /*001c*/ 	.short	0x0082
	.zero		2


//--------------------- .nv.info                  --------------------------
	.section	.nv.info,"",@"SHT_CUDA_INFO"
	.align	4


	//----- nvinfo : EIATTR_REGCOUNT
	.align		4
        /*0000*/ 	.byte	0x04, 0x2f
        /*0002*/ 	.short	(.L_1 - .L_0)
	.align		4
.L_0:
        /*0004*/ 	.word	index@(_Z10matrixMultPKdPdii)
        /*0008*/ 	.word	0x0000000e


	//----- nvinfo : EIATTR_FRAME_SIZE
	.align		4
.L_1:
        /*000c*/ 	.byte	0x04, 0x11
        /*000e*/ 	.short	(.L_3 - .L_2)
	.align		4
.L_2:
        /*0010*/ 	.word	index@(_Z10matrixMultPKdPdii)
        /*0014*/ 	.word	0x00000000


	//----- nvinfo : EIATTR_MIN_STACK_SIZE
	.align		4
.L_3:
        /*0018*/ 	.byte	0x04, 0x12
        /*001a*/ 	.short	(.L_5 - .L_4)
	.align		4
.L_4:
        /*001c*/ 	.word	index@(_Z10matrixMultPKdPdii)
        /*0020*/ 	.word	0x00000000
.L_5:


//--------------------- .nv.compat                --------------------------
	.section	.nv.compat,"",@"SHT_CUDA_COMPAT_INFO"
	.align	4
        /*0000*/ 	.byte	0x02, 0x09, 0x00, 0x00, 0x02, 0x02, 0x01, 0x00, 0x02, 0x05, 0x05, 0x00, 0x03, 0x07, 0x01, 0x01
        /*0010*/ 	.byte	0x02, 0x03, 0x00, 0x00, 0x02, 0x06, 0x01, 0x00, 0x04, 0x0b, 0x08, 0x00, 0x01, 0x00, 0x00, 0x00
        /*0020*/ 	.byte	0x00, 0x00, 0x00, 0x00


//--------------------- .nv.info._Z10matrixMultPKdPdii --------------------------
	.section	.nv.info._Z10matrixMultPKdPdii,"",@"SHT_CUDA_INFO"
	.sectionflags	@""
	.align	4


	//----- nvinfo : EIATTR_CUDA_API_VERSION
	.align		4
        /*0000*/ 	.byte	0x04, 0x37
        /*0002*/ 	.short	(.L_7 - .L_6)
.L_6:
        /*0004*/ 	.word	0x00000082


	//----- nvinfo : EIATTR_KPARAM_INFO
	.align		4
.L_7:
        /*0008*/ 	.byte	0x04, 0x17
        /*000a*/ 	.short	(.L_9 - .L_8)
.L_8:
        /*000c*/ 	.word	0x00000000
        /*0010*/ 	.short	0x0003
        /*0012*/ 	.short	0x0014
        /*0014*/ 	.byte	0x00, 0xf0, 0x11, 0x00


	//----- nvinfo : EIATTR_KPARAM_INFO
	.align		4
.L_9:
        /*0018*/ 	.byte	0x04, 0x17
        /*001a*/ 	.short	(.L_11 - .L_10)
.L_10:
        /*001c*/ 	.word	0x00000000
        /*0020*/ 	.short	0x0002
        /*0022*/ 	.short	0x0010
        /*0024*/ 	.byte	0x00, 0xf0, 0x11, 0x00


	//----- nvinfo : EIATTR_KPARAM_INFO
	.align		4
.L_11:
        /*0028*/ 	.byte	0x04, 0x17
        /*002a*/ 	.short	(.L_13 - .L_12)
.L_12:
        /*002c*/ 	.word	0x00000000
        /*0030*/ 	.short	0x0001
        /*0032*/ 	.short	0x0008
        /*0034*/ 	.byte	0x00, 0xf5, 0x21, 0x00


	//----- nvinfo : EIATTR_KPARAM_INFO
	.align		4
.L_13:
        /*0038*/ 	.byte	0x04, 0x17
        /*003a*/ 	.short	(.L_15 - .L_14)
.L_14:
        /*003c*/ 	.word	0x00000000
        /*0040*/ 	.short	0x0000
        /*0042*/ 	.short	0x0000
        /*0044*/ 	.byte	0x00, 0xf5, 0x21, 0x00


	//----- nvinfo : EIATTR_SPARSE_MMA_MASK
	.align		4
.L_15:
        /*0048*/ 	.byte	0x03, 0x50
        /*004a*/ 	.short	0x0000


	//----- nvinfo : EIATTR_MAXREG_COUNT
	.align		4
        /*004c*/ 	.byte	0x03, 0x1b
        /*004e*/ 	.short	0x00ff


	//----- nvinfo : EIATTR_MERCURY_ISA_VERSION
	.align		4
        /*0050*/ 	.byte	0x03, 0x5f
        /*0052*/ 	.short	0x0101


	//----- nvinfo : EIATTR_VRC_CTA_INIT_COUNT
	.align		4
        /*0054*/ 	.byte	0x02, 0x4a
	.zero		1
	.zero		1


	//----- nvinfo : EIATTR_EXIT_INSTR_OFFSETS
	.align		4
        /*0058*/ 	.byte	0x04, 0x1c
        /*005a*/ 	.short	(.L_17 - .L_16)


	//   ....[0]....
.L_16:
        /*005c*/ 	.word	0x00000190


	//----- nvinfo : EIATTR_CBANK_PARAM_SIZE
	.align		4
.L_17:
        /*0060*/ 	.byte	0x03, 0x19
        /*0062*/ 	.short	0x0018


	//----- nvinfo : EIATTR_PARAM_CBANK
	.align		4
        /*0064*/ 	.byte	0x04, 0x0a
        /*0066*/ 	.short	(.L_19 - .L_18)
	.align		4
.L_18:
        /*0068*/ 	.word	index@(.nv.constant0._Z10matrixMultPKdPdii)
        /*006c*/ 	.short	0x0380
        /*006e*/ 	.short	0x0018


	//----- nvinfo : EIATTR_SW_WAR
	.align		4
.L_19:
        /*0070*/ 	.byte	0x04, 0x36
        /*0072*/ 	.short	(.L_21 - .L_20)
.L_20:
        /*0074*/ 	.word	0x00000008
.L_21:


//--------------------- .nv.callgraph             --------------------------
	.section	.nv.callgraph,"",@"SHT_CUDA_CALLGRAPH"
	.align	4
	.sectionentsize	8
	.align		4
        /*0000*/ 	.word	0x00000000
	.align		4
        /*0004*/ 	.word	0xffffffff
	.align		4
        /*0008*/ 	.word	0x00000000
	.align		4
        /*000c*/ 	.word	0xfffffffe
	.align		4
        /*0010*/ 	.word	0x00000000
	.align		4
        /*0014*/ 	.word	0xfffffffd
	.align		4
        /*0018*/ 	.word	0x00000000
	.align		4
        /*001c*/ 	.word	0xfffffffc


//--------------------- .text._Z10matrixMultPKdPdii --------------------------
	.section	.text._Z10matrixMultPKdPdii,"ax",@progbits
	.align	128
        .global         _Z10matrixMultPKdPdii
        .type           _Z10matrixMultPKdPdii,@function
        .size           _Z10matrixMultPKdPdii,(.L_x_1 - _Z10matrixMultPKdPdii)
        .other          _Z10matrixMultPKdPdii,@"STO_CUDA_ENTRY STV_DEFAULT"
_Z10matrixMultPKdPdii:
.text._Z10matrixMultPKdPdii:
[----:B------:R-:W-:Y:S08]  /*0000*/  LDC R1, c[0x0][0x37c] ;  /* 0x0000df00ff017b82 */ /* 0x000ff00000000800 */
[----:B------:R-:W0:Y:S01]  /*0010*/  LDC R5, c[0x0][0x390] ;  /* 0x0000e400ff057b82 */ /* 0x000e220000000800 */
[----:B------:R-:W1:Y:S01]  /*0020*/  S2R R0, SR_CTAID.Y ;  /* 0x0000000000007919 */ /* 0x000e620000002600 */
[----:B------:R-:W1:Y:S01]  /*0030*/  LDCU UR4, c[0x0][0x364] ;  /* 0x00006c80ff0477ac */ /* 0x000e620008000800 */
[----:B------:R-:W1:Y:S05]  /*0040*/  S2R R3, SR_TID.Y ;  /* 0x0000000000037919 */ /* 0x000e6a0000002200 */
[----:B------:R-:W2:Y:S01]  /*0050*/  LDC.64 R8, c[0x0][0x388] ;  /* 0x0000e200ff087b82 */ /* 0x000ea20000000a00 */
[----:B0-----:R-:W-:-:S13]  /*0060*/  ISETP.GE.AND P0, PT, R5, 0x1, PT ;  /* 0x000000010500780c */ /* 0x001fda0003f06270 */
[----:B------:R-:W0:Y:S01]  /*0070*/  @P0 LDC.64 R6, c[0x0][0x380] ;  /* 0x0000e000ff060b82 */ /* 0x000e220000000a00 */
[----:B-1----:R-:W-:Y:S01]  /*0080*/  IMAD R0, R0, UR4, R3 ;  /* 0x0000000400007c24 */ /* 0x002fe2000f8e0203 */
[----:B------:R-:W1:Y:S03]  /*0090*/  LDCU.64 UR4, c[0x0][0x358] ;  /* 0x00006b00ff0477ac */ /* 0x000e660008000a00 */
[----:B------:R-:W-:-:S05]  /*00a0*/  IMAD R0, R0, R5, RZ ;  /* 0x0000000500007224 */ /* 0x000fca00078e02ff */
[----:B------:R-:W-:-:S04]  /*00b0*/  @P0 IADD3 R2, P1, PT, R0, R5, RZ ;  /* 0x0000000500020210 */ /* 0x000fc80007f3e0ff */
[----:B------:R-:W-:Y:S02]  /*00c0*/  @P0 LEA.HI.X.SX32 R3, R0, RZ, 0x1, P1 ;  /* 0x000000ff00030211 */ /* 0x000fe400008f0eff */
[----:B0-----:R-:W-:-:S04]  /*00d0*/  @P0 LEA R6, P1, R2, R6, 0x3 ;  /* 0x0000000602060211 */ /* 0x001fc800078218ff */
[----:B------:R-:W-:-:S05]  /*00e0*/  @P0 LEA.HI.X R7, R2, R7, R3, 0x3, P1 ;  /* 0x0000000702070211 */ /* 0x000fca00008f1c03 */
[----:B-1----:R-:W3:Y:S01]  /*00f0*/  @P0 LDG.E.64 R4, desc[UR4][R6.64+-0x8] ;  /* 0xfffff80406040981 */ /* 0x002ee2000c1e1b00 */
[----:B------:R-:W0:Y:S01]  /*0100*/  LDCU UR6, c[0x0][0x360] ;  /* 0x00006c00ff0677ac */ /* 0x000e220008000800 */
[----:B------:R-:W0:Y:S01]  /*0110*/  S2R R11, SR_CTAID.X ;  /* 0x00000000000b7919 */ /* 0x000e220000002500 */
[----:B------:R-:W0:Y:S02]  /*0120*/  S2R R2, SR_TID.X ;  /* 0x0000000000027919 */ /* 0x000e240000002100 */
[----:B0-----:R-:W-:Y:S01]  /*0130*/  IMAD R11, R11, UR6, R2 ;  /* 0x000000060b0b7c24 */ /* 0x001fe2000f8e0202 */
[----:B------:R-:W-:-:S03]  /*0140*/  CS2R R2, SRZ ;  /* 0x0000000000027805 */ /* 0x000fc6000001ff00 */
[----:B------:R-:W-:Y:S01]  /*0150*/  IMAD.IADD R11, R0, 0x1, R11 ;  /* 0x00000001000b7824 */ /* 0x000fe200078e020b */
[----:B---3--:R-:W-:-:S03]  /*0160*/  @P0 DMUL R2, R4, R4 ;  /* 0x0000000404020228 */ /* 0x008fc60000000000 */
[----:B--2---:R-:W-:-:S05]  /*0170*/  IMAD.WIDE R4, R11, 0x8, R8 ;  /* 0x000000080b047825 */ /* 0x004fca00078e0208 */
[----:B------:R-:W-:Y:S01]  /*0180*/  STG.E.64 desc[UR4][R4.64], R2 ;  /* 0x0000000204007986 */ /* 0x000fe2000c101b04 */
[----:B------:R-:W-:Y:S05]  /*0190*/  EXIT ;  /* 0x000000000000794d */ /* 0x000fea0003800000 */
.L_x_0:
[----:B------:R-:W-:-:S00]  /*01a0*/  BRA `(.L_x_0) ;  /* 0xfffffffc00fc7947 */ /* 0x000fc0000383ffff */
[----:B------:R-:W-:-:S00]  /*01b0*/  NOP ;  /* 0x0000000000007918 */ /* 0x000fc00000000000 */
        /* <DEDUP_REMOVED lines=12> */
.L_x_1:


//--------------------- .nv.shared.reserved.0     --------------------------
	.section	.nv.shared.reserved.0,"aw",@nobits
	.weak		__nv_reservedSMEM_offset_0_alias
	.size		__nv_reservedSMEM_offset_0_alias, 0, 64
	.other		__nv_reservedSMEM_offset_0_alias,@"STO_CUDA_RESERVED_SHARED STV_DEFAULT"
__nv_reservedSMEM_offset_0_alias:
	.zero		0
	.zero		64


//--------------------- .nv.constant0._Z10matrixMultPKdPdii --------------------------
	.section	.nv.constant0._Z10matrixMultPKdPdii,"a",@progbits
	.sectionflags	@""
	.align	4
.nv.constant0._Z10matrixMultPKdPdii:
	.zero		920


//--------------------- SYMBOLS --------------------------

	.type		.nv.reservedSmem.offset0,@object
	.size		.nv.reservedSmem.offset0,0x4
